//
// Generated by NVIDIA NVVM Compiler
//
// Compiler Build ID: CL-36424714
// Cuda compilation tools, release 13.0, V13.0.88
// Based on NVVM 20.0.0
//

.version 9.0
.target sm_100
.address_size 64

	// .globl	_Z8multiplyPhPi

.visible .entry _Z8multiplyPhPi(
	.param .u64 .ptr .align 1 _Z8multiplyPhPi_param_0,
	.param .u64 .ptr .align 1 _Z8multiplyPhPi_param_1
)
{
	.reg .pred 	%p<76>;
	.reg .b16 	%rs<3>;
	.reg .b32 	%r<155>;
	.reg .b64 	%rd<14>;

	ld.param.u64 	%rd6, [_Z8multiplyPhPi_param_0];
	ld.param.u64 	%rd7, [_Z8multiplyPhPi_param_1];
	cvta.to.global.u64 	%rd1, %rd7;
	mov.u32 	%r1, %ctaid.x;
	shl.b32 	%r52, %r1, 5;
	mov.u32 	%r2, %tid.x;
	add.s32 	%r3, %r52, %r2;
	mov.u32 	%r53, %ctaid.y;
	shl.b32 	%r4, %r53, 5;
	mov.u32 	%r5, %tid.y;
	add.s32 	%r6, %r4, %r5;
	mov.b32 	%r134, 0;
$L__BB0_1:
	add.s32 	%r54, %r134, %r3;
	mad.lo.s32 	%r55, %r54, 800, %r6;
	mul.wide.s32 	%rd8, %r55, 4;
	add.s64 	%rd9, %rd1, %rd8;
	mov.b32 	%r56, -1;
	st.global.u32 	[%rd9], %r56;
	st.global.u32 	[%rd9+4], %r56;
	st.global.u32 	[%rd9+8], %r56;
	st.global.u32 	[%rd9+12], %r56;
	st.global.u32 	[%rd9+16], %r56;
	st.global.u32 	[%rd9+20], %r56;
	st.global.u32 	[%rd9+24], %r56;
	st.global.u32 	[%rd9+28], %r56;
	st.global.u32 	[%rd9+32], %r56;
	st.global.u32 	[%rd9+36], %r56;
	st.global.u32 	[%rd9+40], %r56;
	st.global.u32 	[%rd9+44], %r56;
	st.global.u32 	[%rd9+48], %r56;
	st.global.u32 	[%rd9+52], %r56;
	st.global.u32 	[%rd9+56], %r56;
	st.global.u32 	[%rd9+60], %r56;
	st.global.u32 	[%rd9+64], %r56;
	st.global.u32 	[%rd9+68], %r56;
	st.global.u32 	[%rd9+72], %r56;
	st.global.u32 	[%rd9+76], %r56;
	st.global.u32 	[%rd9+80], %r56;
	st.global.u32 	[%rd9+84], %r56;
	st.global.u32 	[%rd9+88], %r56;
	st.global.u32 	[%rd9+92], %r56;
	st.global.u32 	[%rd9+96], %r56;
	st.global.u32 	[%rd9+100], %r56;
	st.global.u32 	[%rd9+104], %r56;
	st.global.u32 	[%rd9+108], %r56;
	st.global.u32 	[%rd9+112], %r56;
	st.global.u32 	[%rd9+116], %r56;
	st.global.u32 	[%rd9+120], %r56;
	st.global.u32 	[%rd9+124], %r56;
	add.s32 	%r134, %r134, 1;
	setp.ne.s32 	%p3, %r134, 32;
	@%p3 bra 	$L__BB0_1;
	bar.sync 	0;
	add.s64 	%rd2, %rd1, -3204;
	add.s32 	%r9, %r6, 801;
	cvta.to.global.u64 	%rd3, %rd6;
	mov.b32 	%r136, 0;
	mov.b32 	%r152, 1;
$L__BB0_3:
	mov.b32 	%r137, 0;
$L__BB0_4:
	add.s32 	%r14, %r137, %r3;
	mul.lo.s32 	%r61, %r14, 800;
	add.s32 	%r140, %r61, %r6;
	add.s32 	%r139, %r9, %r61;
	mov.b32 	%r142, -799;
	mov.u32 	%r141, %r6;
$L__BB0_5:
	cvt.s64.s32 	%rd10, %r140;
	add.s64 	%rd11, %rd3, %rd10;
	ld.global.u8 	%r62, [%rd11];
	setp.ne.s32 	%p4, %r136, %r62;
	@%p4 bra 	$L__BB0_41;
	mul.wide.s32 	%rd12, %r139, 4;
	add.s64 	%rd4, %rd2, %rd12;
	setp.eq.s32 	%p1, %r14, 0;
	setp.eq.s32 	%p2, %r141, 799;
	setp.eq.s32 	%p5, %r141, 0;
	or.pred  	%p6, %p5, %p1;
	mov.b32 	%r144, -1;
	@%p6 bra 	$L__BB0_8;
	ld.global.u32 	%r144, [%rd4+-3204];
$L__BB0_8:
	setp.eq.s32 	%p7, %r14, 0;
	mov.u32 	%r145, %r144;
	@%p7 bra 	$L__BB0_12;
	ld.global.u32 	%r24, [%rd4+-3200];
	setp.eq.s32 	%p8, %r24, -1;
	mov.u32 	%r145, %r144;
	@%p8 bra 	$L__BB0_12;
	setp.eq.s32 	%p9, %r144, -1;
	mov.u32 	%r145, %r24;
	@%p9 bra 	$L__BB0_12;
	setp.ne.s32 	%p10, %r144, %r24;
	mov.u32 	%r145, %r144;
	@%p10 bra 	$L__BB0_39;
$L__BB0_12:
	or.pred  	%p11, %p1, %p2;
	mov.u32 	%r146, %r145;
	@%p11 bra 	$L__BB0_16;
	ld.global.u32 	%r26, [%rd4+-3196];
	setp.eq.s32 	%p12, %r26, -1;
	mov.u32 	%r146, %r145;
	@%p12 bra 	$L__BB0_16;
	setp.eq.s32 	%p13, %r145, -1;
	mov.u32 	%r146, %r26;
	@%p13 bra 	$L__BB0_16;
	setp.ne.s32 	%p14, %r145, %r26;
	mov.u32 	%r146, %r145;
	@%p14 bra 	$L__BB0_39;
$L__BB0_16:
	setp.eq.s32 	%p15, %r141, 0;
	mov.u32 	%r147, %r146;
	@%p15 bra 	$L__BB0_20;
	ld.global.u32 	%r28, [%rd4+-4];
	setp.eq.s32 	%p16, %r28, -1;
	mov.u32 	%r147, %r146;
	@%p16 bra 	$L__BB0_20;
	setp.eq.s32 	%p17, %r146, -1;
	mov.u32 	%r147, %r28;
	@%p17 bra 	$L__BB0_20;
	setp.ne.s32 	%p18, %r146, %r28;
	mov.u32 	%r147, %r146;
	@%p18 bra 	$L__BB0_39;
$L__BB0_20:
	setp.eq.s32 	%p19, %r141, 799;
	mov.u32 	%r148, %r147;
	@%p19 bra 	$L__BB0_24;
	ld.global.u32 	%r30, [%rd4+4];
	setp.eq.s32 	%p20, %r30, -1;
	mov.u32 	%r148, %r147;
	@%p20 bra 	$L__BB0_24;
	setp.eq.s32 	%p21, %r147, -1;
	mov.u32 	%r148, %r30;
	@%p21 bra 	$L__BB0_24;
	setp.ne.s32 	%p22, %r147, %r30;
	mov.u32 	%r148, %r147;
	@%p22 bra 	$L__BB0_39;
$L__BB0_24:
	setp.eq.s32 	%p23, %r141, 0;
	setp.eq.s32 	%p24, %r14, 799;
	or.pred  	%p25, %p23, %p24;
	mov.u32 	%r149, %r148;
	@%p25 bra 	$L__BB0_28;
	ld.global.u32 	%r32, [%rd4+3196];
	setp.eq.s32 	%p26, %r32, -1;
	mov.u32 	%r149, %r148;
	@%p26 bra 	$L__BB0_28;
	setp.eq.s32 	%p27, %r148, -1;
	mov.u32 	%r149, %r32;
	@%p27 bra 	$L__BB0_28;
	setp.ne.s32 	%p28, %r148, %r32;
	mov.u32 	%r149, %r148;
	@%p28 bra 	$L__BB0_39;
$L__BB0_28:
	setp.eq.s32 	%p29, %r14, 799;
	mov.u32 	%r150, %r149;
	@%p29 bra 	$L__BB0_32;
	ld.global.u32 	%r34, [%rd4+3200];
	setp.eq.s32 	%p30, %r34, -1;
	mov.u32 	%r150, %r149;
	@%p30 bra 	$L__BB0_32;
	setp.eq.s32 	%p31, %r149, -1;
	mov.u32 	%r150, %r34;
	@%p31 bra 	$L__BB0_32;
	setp.ne.s32 	%p32, %r149, %r34;
	mov.u32 	%r150, %r149;
	@%p32 bra 	$L__BB0_39;
$L__BB0_32:
	setp.eq.s32 	%p33, %r14, 799;
	or.pred  	%p34, %p33, %p2;
	mov.u32 	%r151, %r150;
	@%p34 bra 	$L__BB0_36;
	ld.global.u32 	%r36, [%rd4+3204];
	setp.eq.s32 	%p35, %r36, -1;
	mov.u32 	%r151, %r150;
	@%p35 bra 	$L__BB0_36;
	setp.eq.s32 	%p36, %r150, -1;
	mov.u32 	%r151, %r36;
	@%p36 bra 	$L__BB0_36;
	setp.ne.s32 	%p37, %r150, %r36;
	mov.u32 	%r151, %r150;
	@%p37 bra 	$L__BB0_39;
$L__BB0_36:
	cvt.u16.u32 	%rs2, %r151;
	and.b16  	%rs1, %rs2, 255;
	setp.eq.s16 	%p38, %rs1, 0;
	@%p38 bra 	$L__BB0_39;
	setp.ne.s16 	%p39, %rs1, 255;
	@%p39 bra 	$L__BB0_40;
	add.s32 	%r152, %r152, 1;
	st.global.u32 	[%rd4], %r152;
	bra.uni 	$L__BB0_41;
$L__BB0_39:
	mov.b32 	%r64, 0;
	st.global.u32 	[%rd4], %r64;
	bra.uni 	$L__BB0_41;
$L__BB0_40:
	cvt.s32.s8 	%r65, %r151;
	st.global.u32 	[%rd4], %r65;
$L__BB0_41:
	add.s32 	%r142, %r142, 1;
	add.s32 	%r141, %r141, 1;
	add.s32 	%r140, %r140, 1;
	add.s32 	%r139, %r139, 1;
	setp.ne.s32 	%p40, %r142, -767;
	@%p40 bra 	$L__BB0_5;
	add.s32 	%r137, %r137, 1;
	setp.ne.s32 	%p41, %r137, 32;
	@%p41 bra 	$L__BB0_4;
	bar.sync 	0;
	add.s32 	%r136, %r136, 1;
	setp.ne.s32 	%p42, %r136, 256;
	@%p42 bra 	$L__BB0_3;
	mul.lo.s32 	%r67, %r1, 25600;
	or.b32  	%r68, %r5, %r67;
	mad.lo.s32 	%r69, %r2, 800, %r68;
	add.s32 	%r153, %r69, %r4;
	mov.b32 	%r154, 0;
$L__BB0_45:
	mul.wide.s32 	%rd13, %r153, 4;
	add.s64 	%rd5, %rd1, %rd13;
	ld.global.u32 	%r70, [%rd5];
	setp.eq.s32 	%p43, %r70, 0;
	@%p43 bra 	$L__BB0_47;
	mov.b32 	%r71, 255;
	st.global.u32 	[%rd5], %r71;
$L__BB0_47:
	ld.global.u32 	%r72, [%rd5+4];
	setp.eq.s32 	%p44, %r72, 0;
	@%p44 bra 	$L__BB0_49;
	mov.b32 	%r73, 255;
	st.global.u32 	[%rd5+4], %r73;
$L__BB0_49:
	ld.global.u32 	%r74, [%rd5+8];
	setp.eq.s32 	%p45, %r74, 0;
	@%p45 bra 	$L__BB0_51;
	mov.b32 	%r75, 255;
	st.global.u32 	[%rd5+8], %r75;
$L__BB0_51:
	ld.global.u32 	%r76, [%rd5+12];
	setp.eq.s32 	%p46, %r76, 0;
	@%p46 bra 	$L__BB0_53;
	mov.b32 	%r77, 255;
	st.global.u32 	[%rd5+12], %r77;
$L__BB0_53:
	ld.global.u32 	%r78, [%rd5+16];
	setp.eq.s32 	%p47, %r78, 0;
	@%p47 bra 	$L__BB0_55;
	mov.b32 	%r79, 255;
	st.global.u32 	[%rd5+16], %r79;
$L__BB0_55:
	ld.global.u32 	%r80, [%rd5+20];
	setp.eq.s32 	%p48, %r80, 0;
	@%p48 bra 	$L__BB0_57;
	mov.b32 	%r81, 255;
	st.global.u32 	[%rd5+20], %r81;
$L__BB0_57:
	ld.global.u32 	%r82, [%rd5+24];
	setp.eq.s32 	%p49, %r82, 0;
	@%p49 bra 	$L__BB0_59;
	mov.b32 	%r83, 255;
	st.global.u32 	[%rd5+24], %r83;
$L__BB0_59:
	ld.global.u32 	%r84, [%rd5+28];
	setp.eq.s32 	%p50, %r84, 0;
	@%p50 bra 	$L__BB0_61;
	mov.b32 	%r85, 255;
	st.global.u32 	[%rd5+28], %r85;
$L__BB0_61:
	ld.global.u32 	%r86, [%rd5+32];
	setp.eq.s32 	%p51, %r86, 0;
	@%p51 bra 	$L__BB0_63;
	mov.b32 	%r87, 255;
	st.global.u32 	[%rd5+32], %r87;
$L__BB0_63:
	ld.global.u32 	%r88, [%rd5+36];
	setp.eq.s32 	%p52, %r88, 0;
	@%p52 bra 	$L__BB0_65;
	mov.b32 	%r89, 255;
	st.global.u32 	[%rd5+36], %r89;
$L__BB0_65:
	ld.global.u32 	%r90, [%rd5+40];
	setp.eq.s32 	%p53, %r90, 0;
	@%p53 bra 	$L__BB0_67;
	mov.b32 	%r91, 255;
	st.global.u32 	[%rd5+40], %r91;
$L__BB0_67:
	ld.global.u32 	%r92, [%rd5+44];
	setp.eq.s32 	%p54, %r92, 0;
	@%p54 bra 	$L__BB0_69;
	mov.b32 	%r93, 255;
	st.global.u32 	[%rd5+44], %r93;
$L__BB0_69:
	ld.global.u32 	%r94, [%rd5+48];
	setp.eq.s32 	%p55, %r94, 0;
	@%p55 bra 	$L__BB0_71;
	mov.b32 	%r95, 255;
	st.global.u32 	[%rd5+48], %r95;
$L__BB0_71:
	ld.global.u32 	%r96, [%rd5+52];
	setp.eq.s32 	%p56, %r96, 0;
	@%p56 bra 	$L__BB0_73;
	mov.b32 	%r97, 255;
	st.global.u32 	[%rd5+52], %r97;
$L__BB0_73:
	ld.global.u32 	%r98, [%rd5+56];
	setp.eq.s32 	%p57, %r98, 0;
	@%p57 bra 	$L__BB0_75;
	mov.b32 	%r99, 255;
	st.global.u32 	[%rd5+56], %r99;
$L__BB0_75:
	ld.global.u32 	%r100, [%rd5+60];
	setp.eq.s32 	%p58, %r100, 0;
	@%p58 bra 	$L__BB0_77;
	mov.b32 	%r101, 255;
	st.global.u32 	[%rd5+60], %r101;
$L__BB0_77:
	ld.global.u32 	%r102, [%rd5+64];
	setp.eq.s32 	%p59, %r102, 0;
	@%p59 bra 	$L__BB0_79;
	mov.b32 	%r103, 255;
	st.global.u32 	[%rd5+64], %r103;
$L__BB0_79:
	ld.global.u32 	%r104, [%rd5+68];
	setp.eq.s32 	%p60, %r104, 0;
	@%p60 bra 	$L__BB0_81;
	mov.b32 	%r105, 255;
	st.global.u32 	[%rd5+68], %r105;
$L__BB0_81:
	ld.global.u32 	%r106, [%rd5+72];
	setp.eq.s32 	%p61, %r106, 0;
	@%p61 bra 	$L__BB0_83;
	mov.b32 	%r107, 255;
	st.global.u32 	[%rd5+72], %r107;
$L__BB0_83:
	ld.global.u32 	%r108, [%rd5+76];
	setp.eq.s32 	%p62, %r108, 0;
	@%p62 bra 	$L__BB0_85;
	mov.b32 	%r109, 255;
	st.global.u32 	[%rd5+76], %r109;
$L__BB0_85:
	ld.global.u32 	%r110, [%rd5+80];
	setp.eq.s32 	%p63, %r110, 0;
	@%p63 bra 	$L__BB0_87;
	mov.b32 	%r111, 255;
	st.global.u32 	[%rd5+80], %r111;
$L__BB0_87:
	ld.global.u32 	%r112, [%rd5+84];
	setp.eq.s32 	%p64, %r112, 0;
	@%p64 bra 	$L__BB0_89;
	mov.b32 	%r113, 255;
	st.global.u32 	[%rd5+84], %r113;
$L__BB0_89:
	ld.global.u32 	%r114, [%rd5+88];
	setp.eq.s32 	%p65, %r114, 0;
	@%p65 bra 	$L__BB0_91;
	mov.b32 	%r115, 255;
	st.global.u32 	[%rd5+88], %r115;
$L__BB0_91:
	ld.global.u32 	%r116, [%rd5+92];
	setp.eq.s32 	%p66, %r116, 0;
	@%p66 bra 	$L__BB0_93;
	mov.b32 	%r117, 255;
	st.global.u32 	[%rd5+92], %r117;
$L__BB0_93:
	ld.global.u32 	%r118, [%rd5+96];
	setp.eq.s32 	%p67, %r118, 0;
	@%p67 bra 	$L__BB0_95;
	mov.b32 	%r119, 255;
	st.global.u32 	[%rd5+96], %r119;
$L__BB0_95:
	ld.global.u32 	%r120, [%rd5+100];
	setp.eq.s32 	%p68, %r120, 0;
	@%p68 bra 	$L__BB0_97;
	mov.b32 	%r121, 255;
	st.global.u32 	[%rd5+100], %r121;
$L__BB0_97:
	ld.global.u32 	%r122, [%rd5+104];
	setp.eq.s32 	%p69, %r122, 0;
	@%p69 bra 	$L__BB0_99;
	mov.b32 	%r123, 255;
	st.global.u32 	[%rd5+104], %r123;
$L__BB0_99:
	ld.global.u32 	%r124, [%rd5+108];
	setp.eq.s32 	%p70, %r124, 0;
	@%p70 bra 	$L__BB0_101;
	mov.b32 	%r125, 255;
	st.global.u32 	[%rd5+108], %r125;
$L__BB0_101:
	ld.global.u32 	%r126, [%rd5+112];
	setp.eq.s32 	%p71, %r126, 0;
	@%p71 bra 	$L__BB0_103;
	mov.b32 	%r127, 255;
	st.global.u32 	[%rd5+112], %r127;
$L__BB0_103:
	ld.global.u32 	%r128, [%rd5+116];
	setp.eq.s32 	%p72, %r128, 0;
	@%p72 bra 	$L__BB0_105;
	mov.b32 	%r129, 255;
	st.global.u32 	[%rd5+116], %r129;
$L__BB0_105:
	ld.global.u32 	%r130, [%rd5+120];
	setp.eq.s32 	%p73, %r130, 0;
	@%p73 bra 	$L__BB0_107;
	mov.b32 	%r131, 255;
	st.global.u32 	[%rd5+120], %r131;
$L__BB0_107:
	ld.global.u32 	%r132, [%rd5+124];
	setp.eq.s32 	%p74, %r132, 0;
	@%p74 bra 	$L__BB0_109;
	mov.b32 	%r133, 255;
	st.global.u32 	[%rd5+124], %r133;
$L__BB0_109:
	add.s32 	%r154, %r154, 1;
	add.s32 	%r153, %r153, 800;
	setp.ne.s32 	%p75, %r154, 32;
	@%p75 bra 	$L__BB0_45;
	ret;

}


// ===== COMPILED SASS (sm_100) =====

	.target	sm_100

	.elftype	@"ET_EXEC"


//--------------------- .note.nv.tkinfo           --------------------------
	.section	.note.nv.tkinfo,"",@"SHT_NOTE"
	.sectionflags	@"SHF_NOTE_NV_TKINFO"
	.tkinfo
        /*0018*/ 	.word	0x00000002
        /*0030*/ 	.string	""
        /*0030*/ 	.string	"ptxas"
        /*0030*/ 	.string	"Cuda compilation tools, release 13.0, V13.0.88"
        /*0030*/ 	.string	"Build cuda_13.0.r13.0/compiler.36424714_0"
        /*0030*/ 	.string	"-arch sm_100 -m 64 "



//--------------------- .note.nv.cuinfo           --------------------------
	.section	.note.nv.cuinfo,"",@"SHT_NOTE"
	.sectionflags	@"SHF_NOTE_NV_CUINFO"
        /*0018*/ 	.short	0x0002
        /*001a*/ 	.short	0x0064
        /*001c*/ 	.short	0x0082
	.zero		2


//--------------------- .nv.info                  --------------------------
	.section	.nv.info,"",@"SHT_CUDA_INFO"
	.align	4


	//----- nvinfo : EIATTR_REGCOUNT
	.align		4
        /*0000*/ 	.byte	0x04, 0x2f
        /*0002*/ 	.short	(.L_1 - .L_0)
	.align		4
.L_0:
        /*0004*/ 	.word	index@(_Z8multiplyPhPi)
        /*0008*/ 	.word	0x00000020


	//----- nvinfo : EIATTR_FRAME_SIZE
	.align		4
.L_1:
        /*000c*/ 	.byte	0x04, 0x11
        /*000e*/ 	.short	(.L_3 - .L_2)
	.align		4
.L_2:
        /*0010*/ 	.word	index@(_Z8multiplyPhPi)
        /*0014*/ 	.word	0x00000000


	//----- nvinfo : EIATTR_MIN_STACK_SIZE
	.align		4
.L_3:
        /*0018*/ 	.byte	0x04, 0x12
        /*001a*/ 	.short	(.L_5 - .L_4)
	.align		4
.L_4:
        /*001c*/ 	.word	index@(_Z8multiplyPhPi)
        /*0020*/ 	.word	0x00000000
.L_5:


//--------------------- .nv.compat                --------------------------
	.section	.nv.compat,"",@"SHT_CUDA_COMPAT_INFO"
	.align	4
        /*0000*/ 	.byte	0x02, 0x09, 0x00, 0x00, 0x02, 0x02, 0x01, 0x00, 0x02, 0x05, 0x05, 0x00, 0x03, 0x07, 0x01, 0x01
        /*0010*/ 	.byte	0x02, 0x03, 0x00, 0x00, 0x02, 0x06, 0x01, 0x00, 0x04, 0x0b, 0x08, 0x00, 0x09, 0x00, 0x00, 0x00
        /*0020*/ 	.byte	0x00, 0x00, 0x00, 0x00


//--------------------- .nv.info._Z8multiplyPhPi  --------------------------
	.section	.nv.info._Z8multiplyPhPi,"",@"SHT_CUDA_INFO"
	.sectionflags	@""
	.align	4


	//----- nvinfo : EIATTR_CUDA_API_VERSION
	.align		4
        /*0000*/ 	.byte	0x04, 0x37
        /*0002*/ 	.short	(.L_7 - .L_6)
.L_6:
        /*0004*/ 	.word	0x00000082


	//----- nvinfo : EIATTR_KPARAM_INFO
	.align		4
.L_7:
        /*0008*/ 	.byte	0x04, 0x17
        /*000a*/ 	.short	(.L_9 - .L_8)
.L_8:
        /*000c*/ 	.word	0x00000000
        /*0010*/ 	.short	0x0001
        /*0012*/ 	.short	0x0008
        /*0014*/ 	.byte	0x00, 0xf5, 0x21, 0x00


	//----- nvinfo : EIATTR_KPARAM_INFO
	.align		4
.L_9:
        /*0018*/ 	.byte	0x04, 0x17
        /*001a*/ 	.short	(.L_11 - .L_10)
.L_10:
        /*001c*/ 	.word	0x00000000
        /*0020*/ 	.short	0x0000
        /*0022*/ 	.short	0x0000
        /*0024*/ 	.byte	0x00, 0xf5, 0x21, 0x00


	//----- nvinfo : EIATTR_SPARSE_MMA_MASK
	.align		4
.L_11:
        /*0028*/ 	.byte	0x03, 0x50
        /*002a*/ 	.short	0x0000


	//----- nvinfo : EIATTR_MAXREG_COUNT
	.align		4
        /*002c*/ 	.byte	0x03, 0x1b
        /*002e*/ 	.short	0x00ff


	//----- nvinfo : EIATTR_NUM_BARRIERS
	.align		4
        /*0030*/ 	.byte	0x02, 0x4c
        /*0032*/ 	.byte	0x01
	.zero		1


	//----- nvinfo : EIATTR_MERCURY_ISA_VERSION
	.align		4
        /*0034*/ 	.byte	0x03, 0x5f
        /*0036*/ 	.short	0x0101


	//----- nvinfo : EIATTR_VRC_CTA_INIT_COUNT
	.align		4
        /*0038*/ 	.byte	0x02, 0x4a
	.zero		1
	.zero		1


	//----- nvinfo : EIATTR_EXIT_INSTR_OFFSETS
	.align		4
        /*003c*/ 	.byte	0x04, 0x1c
        /*003e*/ 	.short	(.L_13 - .L_12)


	//   ....[0]....
.L_12:
        /*0040*/ 	.word	0x00001b40


	//----- nvinfo : EIATTR_CRS_STACK_SIZE
	.align		4
.L_13:
        /*0044*/ 	.byte	0x04, 0x1e
        /*0046*/ 	.short	(.L_15 - .L_14)
.L_14:
        /*0048*/ 	.word	0x00000000


	//----- nvinfo : EIATTR_CBANK_PARAM_SIZE
	.align		4
.L_15:
        /*004c*/ 	.byte	0x03, 0x19
        /*004e*/ 	.short	0x0010


	//----- nvinfo : EIATTR_PARAM_CBANK
	.align		4
        /*0050*/ 	.byte	0x04, 0x0a
        /*0052*/ 	.short	(.L_17 - .L_16)
	.align		4
.L_16:
        /*0054*/ 	.word	index@(.nv.constant0._Z8multiplyPhPi)
        /*0058*/ 	.short	0x0380
        /*005a*/ 	.short	0x0010


	//----- nvinfo : EIATTR_SW_WAR
	.align		4
.L_17:
        /*005c*/ 	.byte	0x04, 0x36
        /*005e*/ 	.short	(.L_19 - .L_18)
.L_18:
        /*0060*/ 	.word	0x00000008
.L_19:


//--------------------- .nv.callgraph             --------------------------
	.section	.nv.callgraph,"",@"SHT_CUDA_CALLGRAPH"
	.align	4
	.sectionentsize	8
	.align		4
        /*0000*/ 	.word	0x00000000
	.align		4
        /*0004*/ 	.word	0xffffffff
	.align		4
        /*0008*/ 	.word	0x00000000
	.align		4
        /*000c*/ 	.word	0xfffffffe
	.align		4
        /*0010*/ 	.word	0x00000000
	.align		4
        /*0014*/ 	.word	0xfffffffd
	.align		4
        /*0018*/ 	.word	0x00000000
	.align		4
        /*001c*/ 	.word	0xfffffffc


//--------------------- .text._Z8multiplyPhPi     --------------------------
	.section	.text._Z8multiplyPhPi,"ax",@progbits
	.align	128
        .global         _Z8multiplyPhPi
        .type           _Z8multiplyPhPi,@function
        .size           _Z8multiplyPhPi,(.L_x_19 - _Z8multiplyPhPi)
        .other          _Z8multiplyPhPi,@"STO_CUDA_ENTRY STV_DEFAULT"
_Z8multiplyPhPi:
.text._Z8multiplyPhPi:
[----:B------:R-:W-:Y:S01]  /*0000*/  LDC R1, c[0x0][0x37c] ;  /* 0x0000df00ff017b82 */ /* 0x000fe20000000800 */
[----:B------:R-:W0:Y:S07]  /*0010*/  S2R R5, SR_CTAID.X ;  /* 0x0000000000057919 */ /* 0x000e2e0000002500 */
[----:B------:R-:W1:Y:S01]  /*0020*/  LDC.64 R6, c[0x0][0x388] ;  /* 0x0000e200ff067b82 */ /* 0x000e620000000a00 */
[----:B------:R-:W2:Y:S01]  /*0030*/  LDCU.64 UR10, c[0x0][0x358] ;  /* 0x00006b00ff0a77ac */ /* 0x000ea20008000a00 */
[----:B------:R-:W0:Y:S01]  /*0040*/  S2R R4, SR_TID.X ;  /* 0x0000000000047919 */ /* 0x000e220000002100 */
[----:B------:R-:W-:Y:S01]  /*0050*/  UMOV UR4, URZ ;  /* 0x000000ff00047c82 */ /* 0x000fe20008000000 */
[----:B------:R-:W3:Y:S01]  /*0060*/  S2R R3, SR_CTAID.Y ;  /* 0x0000000000037919 */ /* 0x000ee20000002600 */
[----:B------:R-:W3:Y:S01]  /*0070*/  S2R R2, SR_TID.Y ;  /* 0x0000000000027919 */ /* 0x000ee20000002200 */
[----:B0-----:R-:W-:-:S02]  /*0080*/  IMAD R14, R5, 0x20, R4 ;  /* 0x00000020050e7824 */ /* 0x001fc400078e0204 */
[----:B--23--:R-:W-:-:S07]  /*0090*/  IMAD R0, R3, 0x20, R2 ;  /* 0x0000002003007824 */ /* 0x00cfce00078e0202 */
.L_x_0:
[----:B--2---:R-:W-:Y:S01]  /*00a0*/  VIADD R9, R14, UR4 ;  /* 0x000000040e097c36 */ /* 0x004fe20008000000 */
[----:B------:R-:W-:Y:S01]  /*00b0*/  UIADD3 UR4, UPT, UPT, UR4, 0x4, URZ ;  /* 0x0000000404047890 */ /* 0x000fe2000fffe0ff */
[----:B------:R-:W-:Y:S02]  /*00c0*/  IMAD.MOV.U32 R17, RZ, RZ, -0x1 ;  /* 0xffffffffff117424 */ /* 0x000fe400078e00ff */
[----:B------:R-:W-:Y:S01]  /*00d0*/  IMAD R15, R9, 0x320, R0 ;  /* 0x00000320090f7824 */ /* 0x000fe200078e0200 */
[----:B------:R-:W-:-:S03]  /*00e0*/  UISETP.NE.AND UP0, UPT, UR4, 0x20, UPT ;  /* 0x000000200400788c */ /* 0x000fc6000bf05270 */
[----:B-1----:R-:W-:-:S04]  /*00f0*/  IMAD.WIDE R8, R15, 0x4, R6 ;  /* 0x000000040f087825 */ /* 0x002fc800078e0206 */
[C---:B------:R-:W-:Y:S01]  /*0100*/  VIADD R11, R15.reuse, 0x320 ;  /* 0x000003200f0b7836 */ /* 0x040fe20000000000 */
[----:B------:R-:W-:Y:S01]  /*0110*/  STG.E desc[UR10][R8.64], R17 ;  /* 0x0000001108007986 */ /* 0x000fe2000c10190a */
[C---:B------:R-:W-:Y:S01]  /*0120*/  VIADD R13, R15.reuse, 0x640 ;  /* 0x000006400f0d7836 */ /* 0x040fe20000000000 */
[----:B------:R-:W-:Y:S01]  /*0130*/  IADD3 R15, PT, PT, R15, 0x960, RZ ;  /* 0x000009600f0f7810 */ /* 0x000fe20007ffe0ff */
[--C-:B------:R-:W-:Y:S01]  /*0140*/  IMAD.WIDE R10, R11, 0x4, R6.reuse ;  /* 0x000000040b0a7825 */ /* 0x100fe200078e0206 */
[----:B------:R-:W-:Y:S03]  /*0150*/  STG.E desc[UR10][R8.64+0x4], R17 ;  /* 0x0000041108007986 */ /* 0x000fe6000c10190a */
[--C-:B------:R-:W-:Y:S01]  /*0160*/  IMAD.WIDE R12, R13, 0x4, R6.reuse ;  /* 0x000000040d0c7825 */ /* 0x100fe200078e0206 */
[----:B------:R-:W-:Y:S04]  /*0170*/  STG.E desc[UR10][R8.64+0x8], R17 ;  /* 0x0000081108007986 */ /* 0x000fe8000c10190a */
        /* <DEDUP_REMOVED lines=28> */
[----:B------:R0:W-:Y:S04]  /*0340*/  STG.E desc[UR10][R8.64+0x7c], R17 ;  /* 0x00007c1108007986 */ /* 0x0001e8000c10190a */
[----:B------:R2:W-:Y:S04]  /*0350*/  STG.E desc[UR10][R10.64], R17 ;  /* 0x000000110a007986 */ /* 0x0005e8000c10190a */
[----:B------:R2:W-:Y:S01]  /*0360*/  STG.E desc[UR10][R10.64+0x4], R17 ;  /* 0x000004110a007986 */ /* 0x0005e2000c10190a */
[----:B0-----:R-:W-:-:S03]  /*0370*/  IMAD.WIDE R8, R15, 0x4, R6 ;  /* 0x000000040f087825 */ /* 0x001fc600078e0206 */
[----:B------:R2:W-:Y:S04]  /*0380*/  STG.E desc[UR10][R10.64+0x8], R17 ;  /* 0x000008110a007986 */ /* 0x0005e8000c10190a */
        /* <DEDUP_REMOVED lines=92> */
[----:B------:R2:W-:Y:S01]  /*0950*/  STG.E desc[UR10][R8.64+0x7c], R17 ;  /* 0x00007c1108007986 */ /* 0x0005e2000c10190a */
[----:B------:R-:W-:Y:S05]  /*0960*/  BRA.U UP0, `(.L_x_0) ;  /* 0xfffffff500cc7547 */ /* 0x000fea000b83ffff */
[----:B------:R-:W-:Y:S01]  /*0970*/  BAR.SYNC.DEFER_BLOCKING 0x0 ;  /* 0x0000000000007b1d */ /* 0x000fe20000010000 */
[----:B--2---:R-:W-:-:S05]  /*0980*/  IMAD.MOV.U32 R13, RZ, RZ, 0x1 ;  /* 0x00000001ff0d7424 */ /* 0x004fca00078e00ff */
[----:B------:R-:W0:Y:S01]  /*0990*/  LDCU.64 UR6, c[0x0][0x388] ;  /* 0x00007100ff0677ac */ /* 0x000e220008000a00 */
[----:B------:R-:W-:Y:S01]  /*09a0*/  UMOV UR4, URZ ;  /* 0x000000ff00047c82 */ /* 0x000fe20008000000 */
[----:B0-----:R-:W-:-:S04]  /*09b0*/  UIADD3 UR6, UP0, UPT, UR6, -0xc84, URZ ;  /* 0xfffff37c06067890 */ /* 0x001fc8000ff1e0ff */
[----:B------:R-:W-:-:S12]  /*09c0*/  UIADD3.X UR7, UPT, UPT, UR7, -0x1, URZ, UP0, !UPT ;  /* 0xffffffff07077890 */ /* 0x000fd800087fe4ff */
.L_x_16:
[----:B012---:R-:W-:-:S05]  /*09d0*/  UMOV UR5, URZ ;  /* 0x000000ff00057c82 */ /* 0x007fca0008000000 */
.L_x_15:
[----:B------:R-:W-:Y:S01]  /*09e0*/  VIADD R11, R14, UR5 ;  /* 0x000000050e0b7c36 */ /* 0x000fe20008000000 */
[----:B------:R-:W-:Y:S01]  /*09f0*/  UIADD3 UR5, UPT, UPT, UR5, 0x1, URZ ;  /* 0x0000000105057890 */ /* 0x000fe2000fffe0ff */
[--C-:B------:R-:W-:Y:S01]  /*0a00*/  IMAD.MOV.U32 R9, RZ, RZ, R0.reuse ;  /* 0x000000ffff097224 */ /* 0x100fe200078e0000 */
[----:B0-----:R-:W0:Y:S01]  /*0a10*/  LDCU.64 UR12, c[0x0][0x380] ;  /* 0x00007000ff0c77ac */ /* 0x001e220008000a00 */
[----:B------:R-:W-:Y:S01]  /*0a20*/  IMAD R16, R11, 0x320, R0 ;  /* 0x000003200b107824 */ /* 0x000fe200078e0200 */
[----:B------:R-:W-:-:S03]  /*0a30*/  UISETP.NE.AND UP0, UPT, UR5, 0x20, UPT ;  /* 0x000000200500788c */ /* 0x000fc6000bf05270 */
[----:B------:R-:W-:Y:S01]  /*0a40*/  VIADD R8, R16, 0x321 ;  /* 0x0000032110087836 */ /* 0x000fe20000000000 */
[----:B-12---:R-:W-:-:S07]  /*0a50*/  UMOV UR8, 0xfffffce1 ;  /* 0xfffffce100087882 */ /* 0x006fce0000000000 */
.L_x_14:
[----:B012---:R-:W-:-:S04]  /*0a60*/  IADD3 R6, P0, PT, R16, UR12, RZ ;  /* 0x0000000c10067c10 */ /* 0x007fc8000ff1e0ff */
[----:B------:R-:W-:-:S05]  /*0a70*/  LEA.HI.X.SX32 R7, R16, UR13, 0x1, P0 ;  /* 0x0000000d10077c11 */ /* 0x000fca00080f0eff */
[----:B------:R-:W2:Y:S01]  /*0a80*/  LDG.E.U8 R6, desc[UR10][R6.64] ;  /* 0x0000000a06067981 */ /* 0x000ea2000c1e1100 */
[----:B------:R-:W-:Y:S01]  /*0a90*/  UIADD3 UR8, UPT, UPT, UR8, 0x1, URZ ;  /* 0x0000000108087890 */ /* 0x000fe2000fffe0ff */
[----:B------:R-:W-:Y:S03]  /*0aa0*/  BSSY.RECONVERGENT B0, `(.L_x_1) ;  /* 0x0000074000007945 */ /* 0x000fe60003800200 */
[----:B------:R-:W-:Y:S01]  /*0ab0*/  UISETP.NE.AND UP1, UPT, UR8, -0x2ff, UPT ;  /* 0xfffffd010800788c */ /* 0x000fe2000bf25270 */
[----:B--2---:R-:W-:-:S13]  /*0ac0*/  ISETP.NE.AND P0, PT, R6, UR4, PT ;  /* 0x0000000406007c0c */ /* 0x004fda000bf05270 */
[----:B------:R-:W-:Y:S05]  /*0ad0*/  @P0 BRA `(.L_x_2) ;  /* 0x0000000400c00947 */ /* 0x000fea0003800000 */
[----:B------:R-:W-:Y:S01]  /*0ae0*/  ISETP.NE.AND P2, PT, R11, RZ, PT ;  /* 0x000000ff0b00720c */ /* 0x000fe20003f45270 */
[----:B------:R-:W-:Y:S01]  /*0af0*/  IMAD.U32 R6, RZ, RZ, UR6 ;  /* 0x00000006ff067e24 */ /* 0x000fe2000f8e00ff */
[----:B------:R-:W-:Y:S01]  /*0b00*/  BSSY.RECONVERGENT B1, `(.L_x_3) ;  /* 0x0000008000017945 */ /* 0x000fe20003800200 */
[----:B------:R-:W-:Y:S01]  /*0b10*/  IMAD.U32 R7, RZ, RZ, UR7 ;  /* 0x00000007ff077e24 */ /* 0x000fe2000f8e00ff */
[C---:B------:R-:W-:Y:S02]  /*0b20*/  ISETP.EQ.OR P1, PT, R9.reuse, RZ, !P2 ;  /* 0x000000ff0900720c */ /* 0x040fe40005722670 */
[----:B------:R-:W-:Y:S01]  /*0b30*/  ISETP.NE.AND P0, PT, R9, 0x31f, PT ;  /* 0x0000031f0900780c */ /* 0x000fe20003f05270 */
[----:B------:R-:W-:Y:S01]  /*0b40*/  IMAD.WIDE R6, R8, 0x4, R6 ;  /* 0x0000000408067825 */ /* 0x000fe200078e0206 */
[----:B------:R-:W-:-:S09]  /*0b50*/  MOV R10, 0xffffffff ;  /* 0xffffffff000a7802 */ /* 0x000fd20000000f00 */
[----:B------:R-:W-:Y:S05]  /*0b60*/  @P1 BRA `(.L_x_4) ;  /* 0x0000000000041947 */ /* 0x000fea0003800000 */
[----:B------:R0:W5:Y:S02]  /*0b70*/  LDG.E R10, desc[UR10][R6.64+-0xc84] ;  /* 0xfff37c0a060a7981 */ /* 0x000164000c1e1900 */
.L_x_4:
[----:B------:R-:W-:Y:S05]  /*0b80*/  BSYNC.RECONVERGENT B1 ;  /* 0x0000000000017941 */ /* 0x000fea0003800200 */
.L_x_3:
[----:B------:R-:W-:Y:S01]  /*0b90*/  BSSY.RELIABLE B1, `(.L_x_5) ;  /* 0x0000063000017945 */ /* 0x000fe20003800100 */
[----:B-----5:R-:W-:-:S03]  /*0ba0*/  IMAD.MOV.U32 R12, RZ, RZ, R10 ;  /* 0x000000ffff0c7224 */ /* 0x020fc600078e000a */
[----:B------:R-:W-:Y:S05]  /*0bb0*/  @!P2 BRA `(.L_x_6) ;  /* 0x000000000028a947 */ /* 0x000fea0003800000 */
[----:B------:R-:W2:Y:S01]  /*0bc0*/  LDG.E R15, desc[UR10][R6.64+-0xc80] ;  /* 0xfff3800a060f7981 */ /* 0x000ea2000c1e1900 */
[----:B------:R-:W-:Y:S01]  /*0bd0*/  IMAD.MOV.U32 R12, RZ, RZ, R10 ;  /* 0x000000ffff0c7224 */ /* 0x000fe200078e000a */
[----:B--2---:R-:W-:-:S13]  /*0be0*/  ISETP.NE.AND P1, PT, R15, -0x1, PT ;  /* 0xffffffff0f00780c */ /* 0x004fda0003f25270 */
[----:B------:R-:W-:Y:S05]  /*0bf0*/  @!P1 BRA `(.L_x_6) ;  /* 0x0000000000189947 */ /* 0x000fea0003800000 */
[----:B------:R-:W-:Y:S01]  /*0c00*/  ISETP.NE.AND P1, PT, R10, -0x1, PT ;  /* 0xffffffff0a00780c */ /* 0x000fe20003f25270 */
[----:B------:R-:W-:-:S12]  /*0c10*/  IMAD.MOV.U32 R12, RZ, RZ, R15 ;  /* 0x000000ffff0c7224 */ /* 0x000fd800078e000f */
[----:B------:R-:W-:Y:S05]  /*0c20*/  @!P1 BRA `(.L_x_6) ;  /* 0x00000000000c9947 */ /* 0x000fea0003800000 */
[----:B------:R-:W-:-:S13]  /*0c30*/  ISETP.NE.AND P1, PT, R10, R15, PT ;  /* 0x0000000f0a00720c */ /* 0x000fda0003f25270 */
[----:B------:R-:W-:Y:S05]  /*0c40*/  @P1 BRA `(.L_x_7) ;  /* 0x00000004005c1947 */ /* 0x000fea0003800000 */
[----:B------:R-:W-:-:S07]  /*0c50*/  IMAD.MOV.U32 R12, RZ, RZ, R10 ;  /* 0x000000ffff0c7224 */ /* 0x000fce00078e000a */
.L_x_6:
[----:B------:R-:W-:Y:S01]  /*0c60*/  ISETP.EQ.OR P1, PT, R11, RZ, !P0 ;  /* 0x000000ff0b00720c */ /* 0x000fe20004722670 */
[----:B------:R-:W-:-:S12]  /*0c70*/  IMAD.MOV.U32 R10, RZ, RZ, R12 ;  /* 0x000000ffff0a7224 */ /* 0x000fd800078e000c */
[----:B------:R-:W-:Y:S05]  /*0c80*/  @P1 BRA `(.L_x_8) ;  /* 0x0000000000281947 */ /* 0x000fea0003800000 */
[----:B------:R-:W2:Y:S01]  /*0c90*/  LDG.E R15, desc[UR10][R6.64+-0xc7c] ;  /* 0xfff3840a060f7981 */ /* 0x000ea2000c1e1900 */
[----:B------:R-:W-:Y:S01]  /*0ca0*/  IMAD.MOV.U32 R10, RZ, RZ, R12 ;  /* 0x000000ffff0a7224 */ /* 0x000fe200078e000c */
[----:B--2---:R-:W-:-:S13]  /*0cb0*/  ISETP.NE.AND P1, PT, R15, -0x1, PT ;  /* 0xffffffff0f00780c */ /* 0x004fda0003f25270 */
[----:B------:R-:W-:Y:S05]  /*0cc0*/  @!P1 BRA `(.L_x_8) ;  /* 0x0000000000189947 */ /* 0x000fea0003800000 */
[----:B------:R-:W-:Y:S02]  /*0cd0*/  ISETP.NE.AND P1, PT, R12, -0x1, PT ;  /* 0xffffffff0c00780c */ /* 0x000fe40003f25270 */
[----:B------:R-:W-:-:S11]  /*0ce0*/  MOV R10, R15 ;  /* 0x0000000f000a7202 */ /* 0x000fd60000000f00 */
[----:B------:R-:W-:Y:S05]  /*0cf0*/  @!P1 BRA `(.L_x_8) ;  /* 0x00000000000c9947 */ /* 0x000fea0003800000 */
[----:B------:R-:W-:-:S13]  /*0d00*/  ISETP.NE.AND P1, PT, R12, R15, PT ;  /* 0x0000000f0c00720c */ /* 0x000fda0003f25270 */
[----:B------:R-:W-:Y:S05]  /*0d10*/  @P1 BRA `(.L_x_7) ;  /* 0x0000000400281947 */ /* 0x000fea0003800000 */
[----:B------:R-:W-:-:S07]  /*0d20*/  IMAD.MOV.U32 R10, RZ, RZ, R12 ;  /* 0x000000ffff0a7224 */ /* 0x000fce00078e000c */
.L_x_8:
[----:B------:R-:W-:Y:S01]  /*0d30*/  ISETP.NE.AND P1, PT, R9, RZ, PT ;  /* 0x000000ff0900720c */ /* 0x000fe20003f25270 */
[----:B------:R-:W-:-:S12]  /*0d40*/  IMAD.MOV.U32 R12, RZ, RZ, R10 ;  /* 0x000000ffff0c7224 */ /* 0x000fd800078e000a */
        /* <DEDUP_REMOVED lines=11> */
.L_x_9:
[----:B------:R-:W-:Y:S01]  /*0e00*/  IMAD.MOV.U32 R10, RZ, RZ, R12 ;  /* 0x000000ffff0a7224 */ /* 0x000fe200078e000c */
[----:B------:R-:W-:Y:S06]  /*0e10*/  @!P0 BRA `(.L_x_10) ;  /* 0x0000000000288947 */ /* 0x000fec0003800000 */
[----:B------:R-:W2:Y:S01]  /*0e20*/  LDG.E R15, desc[UR10][R6.64+0x4] ;  /* 0x0000040a060f7981 */ /* 0x000ea2000c1e1900 */
[----:B------:R-:W-:Y:S02]  /*0e30*/  MOV R10, R12 ;  /* 0x0000000c000a7202 */ /* 0x000fe40000000f00 */
        /* <DEDUP_REMOVED lines=8> */
.L_x_10:
[----:B------:R-:W-:Y:S01]  /*0ec0*/  ISETP.NE.AND P2, PT, R11, 0x31f, PT ;  /* 0x0000031f0b00780c */ /* 0x000fe20003f45270 */
[----:B------:R-:W-:-:S03]  /*0ed0*/  IMAD.MOV.U32 R12, RZ, RZ, R10 ;  /* 0x000000ffff0c7224 */ /* 0x000fc600078e000a */
[----:B------:R-:W-:-:S13]  /*0ee0*/  ISETP.EQ.OR P1, PT, R9, RZ, !P2 ;  /* 0x000000ff0900720c */ /* 0x000fda0005722670 */
[----:B------:R-:W-:Y:S05]  /*0ef0*/  @P1 BRA `(.L_x_11) ;  /* 0x0000000000281947 */ /* 0x000fea0003800000 */
        /* <DEDUP_REMOVED lines=9> */
[----:B------:R-:W-:-:S07]  /*0f90*/  MOV R12, R10 ;  /* 0x0000000a000c7202 */ /* 0x000fce0000000f00 */
.L_x_11:
[----:B------:R-:W-:Y:S01]  /*0fa0*/  IMAD.MOV.U32 R10, RZ, RZ, R12 ;  /* 0x000000ffff0a7224 */ /* 0x000fe200078e000c */
[----:B------:R-:W-:Y:S06]  /*0fb0*/  @!P2 BRA `(.L_x_12) ;  /* 0x000000000028a947 */ /* 0x000fec0003800000 */
        /* <DEDUP_REMOVED lines=10> */
.L_x_12:
[----:B------:R-:W-:Y:S01]  /*1060*/  ISETP.EQ.OR P0, PT, R11, 0x31f, !P0 ;  /* 0x0000031f0b00780c */ /* 0x000fe20004702670 */
[----:B------:R-:W-:-:S12]  /*1070*/  IMAD.MOV.U32 R12, RZ, RZ, R10 ;  /* 0x000000ffff0c7224 */ /* 0x000fd800078e000a */
[----:B------:R-:W-:Y:S05]  /*1080*/  @P0 BRA `(.L_x_13) ;  /* 0x0000000000280947 */ /* 0x000fea0003800000 */
        /* <DEDUP_REMOVED lines=10> */
.L_x_13:
[----:B------:R-:W-:-:S13]  /*1130*/  LOP3.LUT P0, R10, R12, 0xff, RZ, 0xc0, !PT ;  /* 0x000000ff0c0a7812 */ /* 0x000fda000780c0ff */
[----:B------:R-:W-:Y:S05]  /*1140*/  @P0 BREAK.RELIABLE B1 ;  /* 0x0000000000010942 */ /* 0x000fea0003800100 */
[----:B------:R-:W-:Y:S05]  /*1150*/  @!P0 BRA `(.L_x_7) ;  /* 0x0000000000188947 */ /* 0x000fea0003800000 */
[----:B------:R-:W-:-:S13]  /*1160*/  ISETP.NE.AND P0, PT, R10, 0xff, PT ;  /* 0x000000ff0a00780c */ /* 0x000fda0003f05270 */
[----:B------:R-:W-:Y:S01]  /*1170*/  @!P0 VIADD R13, R13, 0x1 ;  /* 0x000000010d0d8836 */ /* 0x000fe20000000000 */
[----:B------:R-:W-:-:S04]  /*1180*/  @P0 PRMT R15, R12, 0x8880, RZ ;  /* 0x000088800c0f0816 */ /* 0x000fc800000000ff */
[----:B------:R1:W-:Y:S04]  /*1190*/  @!P0 STG.E desc[UR10][R6.64], R13 ;  /* 0x0000000d06008986 */ /* 0x0003e8000c10190a */
[----:B------:R1:W-:Y:S01]  /*11a0*/  @P0 STG.E desc[UR10][R6.64], R15 ;  /* 0x0000000f06000986 */ /* 0x0003e2000c10190a */
[----:B------:R-:W-:Y:S05]  /*11b0*/  BRA `(.L_x_2) ;  /* 0x0000000000087947 */ /* 0x000fea0003800000 */
.L_x_7:
[----:B------:R-:W-:Y:S05]  /*11c0*/  BSYNC.RELIABLE B1 ;  /* 0x0000000000017941 */ /* 0x000fea0003800100 */
.L_x_5:
[----:B------:R2:W-:Y:S02]  /*11d0*/  STG.E desc[UR10][R6.64], RZ ;  /* 0x000000ff06007986 */ /* 0x0005e4000c10190a */
.L_x_2:
[----:B------:R-:W-:Y:S05]  /*11e0*/  BSYNC.RECONVERGENT B0 ;  /* 0x0000000000007941 */ /* 0x000fea0003800200 */
.L_x_1:
[----:B------:R-:W-:Y:S05]  /*11f0*/  WARPSYNC.ALL ;  /* 0x0000000000007948 */ /* 0x000fea0003800000 */
[----:B------:R-:W-:Y:S01]  /*1200*/  VIADD R9, R9, 0x1 ;  /* 0x0000000109097836 */ /* 0x000fe20000000000 */
[----:B------:R-:W-:Y:S01]  /*1210*/  IADD3 R8, PT, PT, R8, 0x1, RZ ;  /* 0x0000000108087810 */ /* 0x000fe20007ffe0ff */
[----:B------:R-:W-:Y:S01]  /*1220*/  VIADD R16, R16, 0x1 ;  /* 0x0000000110107836 */ /* 0x000fe20000000000 */
[----:B------:R-:W-:Y:S06]  /*1230*/  BRA.U UP1, `(.L_x_14) ;  /* 0xfffffff901087547 */ /* 0x000fec000b83ffff */
[----:B------:R-:W-:Y:S05]  /*1240*/  BRA.U UP0, `(.L_x_15) ;  /* 0xfffffff500e47547 */ /* 0x000fea000b83ffff */
[----:B------:R-:W-:Y:S01]  /*1250*/  BAR.SYNC.DEFER_BLOCKING 0x0 ;  /* 0x0000000000007b1d */ /* 0x000fe20000010000 */
[----:B------:R-:W-:-:S04]  /*1260*/  UIADD3 UR4, UPT, UPT, UR4, 0x1, URZ ;  /* 0x0000000104047890 */ /* 0x000fc8000fffe0ff */
[----:B------:R-:W-:-:S09]  /*1270*/  UISETP.NE.AND UP0, UPT, UR4, 0x100, UPT ;  /* 0x000001000400788c */ /* 0x000fd2000bf05270 */
[----:B------:R-:W-:Y:S05]  /*1280*/  BRA.U UP0, `(.L_x_16) ;  /* 0xfffffff500d07547 */ /* 0x000fea000b83ffff */
[----:B------:R-:W-:Y:S01]  /*1290*/  IMAD R5, R5, 0x6400, RZ ;  /* 0x0000640005057824 */ /* 0x000fe200078e02ff */
[----:B------:R-:W-:-:S04]  /*12a0*/  UMOV UR4, URZ ;  /* 0x000000ff00047c82 */ /* 0x000fc80008000000 */
[----:B------:R-:W-:-:S05]  /*12b0*/  LOP3.LUT R5, R2, R5, RZ, 0xfc, !PT ;  /* 0x0000000502057212 */ /* 0x000fca00078efcff */
[----:B------:R-:W-:-:S04]  /*12c0*/  IMAD R0, R4, 0x320, R5 ;  /* 0x0000032004007824 */ /* 0x000fc800078e0205 */
[----:B------:R-:W-:-:S07]  /*12d0*/  IMAD R0, R3, 0x20, R0 ;  /* 0x0000002003007824 */ /* 0x000fce00078e0200 */
.L_x_17:
[----:B---3--:R-:W3:Y:S02]  /*12e0*/  LDC.64 R2, c[0x0][0x388] ;  /* 0x0000e200ff027b82 */ /* 0x008ee40000000a00 */
[----:B---3--:R-:W-:-:S05]  /*12f0*/  IMAD.WIDE R2, R0, 0x4, R2 ;  /* 0x0000000400027825 */ /* 0x008fca00078e0202 */
[----:B------:R-:W3:Y:S04]  /*1300*/  LDG.E R12, desc[UR10][R2.64] ;  /* 0x0000000a020c7981 */ /* 0x000ee8000c1e1900 */
[----:B------:R-:W4:Y:S04]  /*1310*/  LDG.E R9, desc[UR10][R2.64+0x8] ;  /* 0x0000080a02097981 */ /* 0x000f28000c1e1900 */
[----:B------:R-:W5:Y:S04]  /*1320*/  LDG.E R8, desc[UR10][R2.64+0x4] ;  /* 0x0000040a02087981 */ /* 0x000f68000c1e1900 */
        /* <DEDUP_REMOVED lines=8> */
[----:B012---:R-:W2:Y:S04]  /*13b0*/  LDG.E R6, desc[UR10][R2.64+0x2c] ;  /* 0x00002c0a02067981 */ /* 0x007ea8000c1e1900 */
[----:B------:R-:W2:Y:S04]  /*13c0*/  LDG.E R7, desc[UR10][R2.64+0x30] ;  /* 0x0000300a02077981 */ /* 0x000ea8000c1e1900 */
        /* <DEDUP_REMOVED lines=9> */
[----:B------:R-:W2:Y:S01]  /*1460*/  LDG.E R26, desc[UR10][R2.64+0x6c] ;  /* 0x00006c0a021a7981 */ /* 0x000ea2000c1e1900 */
[----:B---3--:R-:W-:-:S03]  /*1470*/  ISETP.NE.AND P0, PT, R12, RZ, PT ;  /* 0x000000ff0c00720c */ /* 0x008fc60003f05270 */
[----:B------:R-:W3:Y:S01]  /*1480*/  LDG.E R12, desc[UR10][R2.64+0x58] ;  /* 0x0000580a020c7981 */ /* 0x000ee2000c1e1900 */
[----:B----4-:R-:W-:Y:S02]  /*1490*/  ISETP.NE.AND P2, PT, R9, RZ, PT ;  /* 0x000000ff0900720c */ /* 0x010fe40003f45270 */
[----:B-----5:R-:W-:Y:S02]  /*14a0*/  ISETP.NE.AND P1, PT, R8, RZ, PT ;  /* 0x000000ff0800720c */ /* 0x020fe40003f25270 */
[----:B------:R-:W4:Y:S05]  /*14b0*/  LDG.E R8, desc[UR10][R2.64+0x68] ;  /* 0x0000680a02087981 */ /* 0x000f2a000c1e1900 */
[----:B------:R-:W-:Y:S01]  /*14c0*/  @P0 IMAD.MOV.U32 R9, RZ, RZ, 0xff ;  /* 0x000000ffff090424 */ /* 0x000fe200078e00ff */
[----:B------:R-:W-:-:S02]  /*14d0*/  ISETP.NE.AND P3, PT, R10, RZ, PT ;  /* 0x000000ff0a00720c */ /* 0x000fc40003f65270 */
[----:B------:R-:W5:Y:S04]  /*14e0*/  LDG.E R10, desc[UR10][R2.64+0x60] ;  /* 0x0000600a020a7981 */ /* 0x000f68000c1e1900 */
[----:B------:R0:W-:Y:S01]  /*14f0*/  @P0 STG.E desc[UR10][R2.64], R9 ;  /* 0x0000000902000986 */ /* 0x0001e2000c10190a */
[----:B------:R-:W-:-:S03]  /*1500*/  ISETP.NE.AND P0, PT, R11, RZ, PT ;  /* 0x000000ff0b00720c */ /* 0x000fc60003f05270 */
[----:B------:R-:W4:Y:S01]  /*1510*/  LDG.E R11, desc[UR10][R2.64+0x5c] ;  /* 0x00005c0a020b7981 */ /* 0x000f22000c1e1900 */
[----:B------:R-:W-:Y:S02]  /*1520*/  @P1 IMAD.MOV.U32 R27, RZ, RZ, 0xff ;  /* 0x000000ffff1b1424 */ /* 0x000fe400078e00ff */
[----:B------:R-:W-:-:S03]  /*1530*/  @P3 IMAD.MOV.U32 R28, RZ, RZ, 0xff ;  /* 0x000000ffff1c3424 */ /* 0x000fc600078e00ff */
[----:B------:R1:W-:Y:S04]  /*1540*/  @P1 STG.E desc[UR10][R2.64+0x4], R27 ;  /* 0x0000041b02001986 */ /* 0x0003e8000c10190a */
[----:B0-----:R-:W4:Y:S01]  /*1550*/  LDG.E R9, desc[UR10][R2.64+0x64] ;  /* 0x0000640a02097981 */ /* 0x001f22000c1e1900 */
[----:B------:R-:W-:Y:S02]  /*1560*/  ISETP.NE.AND P4, PT, R23, RZ, PT ;  /* 0x000000ff1700720c */ /* 0x000fe40003f85270 */
[----:B------:R-:W-:Y:S01]  /*1570*/  ISETP.NE.AND P5, PT, R24, RZ, PT ;  /* 0x000000ff1800720c */ /* 0x000fe20003fa5270 */
[----:B------:R-:W-:Y:S01]  /*1580*/  @P3 STG.E desc[UR10][R2.64+0xc], R28 ;  /* 0x00000c1c02003986 */ /* 0x000fe2000c10190a */
[----:B-1----:R-:W-:-:S03]  /*1590*/  @P0 MOV R27, 0xff ;  /* 0x000000ff001b0802 */ /* 0x002fc60000000f00 */
[----:B------:R-:W4:Y:S01]  /*15a0*/  LDG.E R24, desc[UR10][R2.64+0x74] ;  /* 0x0000740a02187981 */ /* 0x000f22000c1e1900 */
[----:B------:R-:W-:-:S03]  /*15b0*/  ISETP.NE.AND P3, PT, R22, RZ, PT ;  /* 0x000000ff1600720c */ /* 0x000fc60003f65270 */
[----:B------:R0:W-:Y:S01]  /*15c0*/  @P0 STG.E desc[UR10][R2.64+0x10], R27 ;  /* 0x0000101b02000986 */ /* 0x0001e2000c10190a */
[----:B------:R-:W-:-:S03]  /*15d0*/  ISETP.NE.AND P0, PT, R25, RZ, PT ;  /* 0x000000ff1900720c */ /* 0x000fc60003f05270 */
[----:B------:R-:W4:Y:S04]  /*15e0*/  LDG.E R25, desc[UR10][R2.64+0x70] ;  /* 0x0000700a02197981 */ /* 0x000f28000c1e1900 */
[----:B------:R-:W4:Y:S04]  /*15f0*/  LDG.E R23, desc[UR10][R2.64+0x78] ;  /* 0x0000780a02177981 */ /* 0x000f28000c1e1900 */
[----:B------:R-:W4:Y:S01]  /*1600*/  LDG.E R22, desc[UR10][R2.64+0x7c] ;  /* 0x00007c0a02167981 */ /* 0x000f22000c1e1900 */
[----:B------:R-:W-:Y:S01]  /*1610*/  @P2 IMAD.MOV.U32 R29, RZ, RZ, 0xff ;  /* 0x000000ffff1d2424 */ /* 0x000fe200078e00ff */
[----:B------:R-:W-:-:S04]  /*1620*/  ISETP.NE.AND P1, PT, R4, RZ, PT ;  /* 0x000000ff0400720c */ /* 0x000fc80003f25270 */
[----:B------:R1:W-:Y:S01]  /*1630*/  @P2 STG.E desc[UR10][R2.64+0x8], R29 ;  /* 0x0000081d02002986 */ /* 0x0003e2000c10190a */
[----:B------:R-:W-:Y:S01]  /*1640*/  ISETP.NE.AND P2, PT, R5, RZ, PT ;  /* 0x000000ff0500720c */ /* 0x000fe20003f45270 */
[----:B0-----:R-:W-:Y:S01]  /*1650*/  @P3 IMAD.MOV.U32 R27, RZ, RZ, 0xff ;  /* 0x000000ffff1b3424 */ /* 0x001fe200078e00ff */
[----:B--2---:R-:W-:Y:S01]  /*1660*/  ISETP.NE.AND P6, PT, R7, RZ, PT ;  /* 0x000000ff0700720c */ /* 0x004fe20003fc5270 */
[----:B------:R-:W-:Y:S02]  /*1670*/  @P4 IMAD.MOV.U32 R5, RZ, RZ, 0xff ;  /* 0x000000ffff054424 */ /* 0x000fe400078e00ff */
[----:B-1----:R-:W-:Y:S02]  /*1680*/  @P5 IMAD.MOV.U32 R29, RZ, RZ, 0xff ;  /* 0x000000ffff1d5424 */ /* 0x002fe400078e00ff */
[----:B------:R-:W-:-:S03]  /*1690*/  @P0 IMAD.MOV.U32 R7, RZ, RZ, 0xff ;  /* 0x000000ffff070424 */ /* 0x000fc600078e00ff */
[----:B------:R-:W-:Y:S01]  /*16a0*/  @P5 STG.E desc[UR10][R2.64+0x1c], R29 ;  /* 0x00001c1d02005986 */ /* 0x000fe2000c10190a */
[----:B------:R-:W-:Y:S01]  /*16b0*/  ISETP.NE.AND P5, PT, R6, RZ, PT ;  /* 0x000000ff0600720c */ /* 0x000fe20003fa5270 */
[----:B------:R-:W-:Y:S01]  /*16c0*/  @P1 IMAD.MOV.U32 R4, RZ, RZ, 0xff ;  /* 0x000000ffff041424 */ /* 0x000fe200078e00ff */
[----:B------:R-:W-:Y:S01]  /*16d0*/  @P2 MOV R6, 0xff ;  /* 0x000000ff00062802 */ /* 0x000fe20000000f00 */
[----:B------:R-:W-:Y:S01]  /*16e0*/  @P3 STG.E desc[UR10][R2.64+0x14], R27 ;  /* 0x0000141b02003986 */ /* 0x000fe2000c10190a */
[----:B------:R-:W-:-:S03]  /*16f0*/  ISETP.NE.AND P3, PT, R18, RZ, PT ;  /* 0x000000ff1200720c */ /* 0x000fc60003f65270 */
[----:B------:R0:W-:Y:S01]  /*1700*/  @P4 STG.E desc[UR10][R2.64+0x18], R5 ;  /* 0x0000180502004986 */ /* 0x0001e2000c10190a */
[----:B------:R-:W-:-:S03]  /*1710*/  ISETP.NE.AND P4, PT, R17, RZ, PT ;  /* 0x000000ff1100720c */ /* 0x000fc60003f85270 */
[----:B------:R1:W-:Y:S01]  /*1720*/  @P0 STG.E desc[UR10][R2.64+0x20], R7 ;  /* 0x0000200702000986 */ /* 0x0003e2000c10190a */
[----:B------:R-:W-:-:S03]  /*1730*/  ISETP.NE.AND P0, PT, R21, RZ, PT ;  /* 0x000000ff1500720c */ /* 0x000fc60003f05270 */
[----:B------:R-:W-:Y:S01]  /*1740*/  @P1 STG.E desc[UR10][R2.64+0x24], R4 ;  /* 0x0000240402001986 */ /* 0x000fe2000c10190a */
[----:B------:R-:W-:-:S03]  /*1750*/  ISETP.NE.AND P1, PT, R20, RZ, PT ;  /* 0x000000ff1400720c */ /* 0x000fc60003f25270 */
[----:B------:R-:W-:Y:S01]  /*1760*/  @P2 STG.E desc[UR10][R2.64+0x28], R6 ;  /* 0x0000280602002986 */ /* 0x000fe2000c10190a */
[----:B------:R-:W-:Y:S01]  /*1770*/  ISETP.NE.AND P2, PT, R19, RZ, PT ;  /* 0x000000ff1300720c */ /* 0x000fe20003f45270 */
[----:B0-----:R-:W-:Y:S01]  /*1780*/  @P5 IMAD.MOV.U32 R5, RZ, RZ, 0xff ;  /* 0x000000ffff055424 */ /* 0x001fe200078e00ff */
[----:B------:R-:W-:Y:S01]  /*1790*/  @P3 MOV R21, 0xff ;  /* 0x000000ff00153802 */ /* 0x000fe20000000f00 */
[----:B------:R-:W-:-:S03]  /*17a0*/  @P6 IMAD.MOV.U32 R17, RZ, RZ, 0xff ;  /* 0x000000ffff116424 */ /* 0x000fc600078e00ff */
[----:B------:R-:W-:Y:S01]  /*17b0*/  @P5 STG.E desc[UR10][R2.64+0x2c], R5 ;  /* 0x00002c0502005986 */ /* 0x000fe2000c10190a */
[----:B------:R-:W-:Y:S01]  /*17c0*/  ISETP.NE.AND P5, PT, R15, RZ, PT ;  /* 0x000000ff0f00720c */ /* 0x000fe20003fa5270 */
[----:B-1----:R-:W-:Y:S02]  /*17d0*/  @P0 IMAD.MOV.U32 R7, RZ, RZ, 0xff ;  /* 0x000000ffff070424 */ /* 0x002fe400078e00ff */
[----:B------:R-:W-:Y:S02]  /*17e0*/  @P1 IMAD.MOV.U32 R15, RZ, RZ, 0xff ;  /* 0x000000ffff0f1424 */ /* 0x000fe400078e00ff */
[----:B------:R-:W-:Y:S02]  /*17f0*/  @P4 IMAD.MOV.U32 R27, RZ, RZ, 0xff ;  /* 0x000000ffff1b4424 */ /* 0x000fe400078e00ff */
[----:B------:R-:W-:Y:S01]  /*1800*/  @P2 IMAD.MOV.U32 R19, RZ, RZ, 0xff ;  /* 0x000000ffff132424 */ /* 0x000fe200078e00ff */
[----:B------:R-:W-:Y:S01]  /*1810*/  @P6 STG.E desc[UR10][R2.64+0x30], R17 ;  /* 0x0000301102006986 */ /* 0x000fe2000c10190a */
[----:B------:R-:W-:-:S03]  /*1820*/  ISETP.NE.AND P6, PT, R16, RZ, PT ;  /* 0x000000ff1000720c */ /* 0x000fc60003fc5270 */
[----:B------:R0:W-:Y:S01]  /*1830*/  @P0 STG.E desc[UR10][R2.64+0x34], R7 ;  /* 0x0000340702000986 */ /* 0x0001e2000c10190a */
[----:B------:R-:W-:-:S03]  /*1840*/  ISETP.NE.AND P0, PT, R14, RZ, PT ;  /* 0x000000ff0e00720c */ /* 0x000fc60003f05270 */
[----:B------:R1:W-:Y:S04]  /*1850*/  @P1 STG.E desc[UR10][R2.64+0x38], R15 ;  /* 0x0000380f02001986 */ /* 0x0003e8000c10190a */
[----:B------:R-:W-:Y:S04]  /*1860*/  @P2 STG.E desc[UR10][R2.64+0x3c], R19 ;  /* 0x00003c1302002986 */ /* 0x000fe8000c10190a */
[----:B------:R-:W-:Y:S04]  /*1870*/  @P3 STG.E desc[UR10][R2.64+0x40], R21 ;  /* 0x0000401502003986 */ /* 0x000fe8000c10190a */
[----:B------:R-:W-:Y:S01]  /*1880*/  @P4 STG.E desc[UR10][R2.64+0x44], R27 ;  /* 0x0000441b02004986 */ /* 0x000fe2000c10190a */
[----:B------:R-:W-:Y:S01]  /*1890*/  ISETP.NE.AND P4, PT, R13, RZ, PT ;  /* 0x000000ff0d00720c */ /* 0x000fe20003f85270 */
[----:B0-----:R-:W-:-:S02]  /*18a0*/  @P5 IMAD.MOV.U32 R7, RZ, RZ, 0xff ;  /* 0x000000ffff075424 */ /* 0x001fc400078e00ff */
[----:B------:R-:W-:-:S03]  /*18b0*/  @P6 IMAD.MOV.U32 R5, RZ, RZ, 0xff ;  /* 0x000000ffff056424 */ /* 0x000fc600078e00ff */
[----:B------:R-:W-:Y:S04]  /*18c0*/  @P5 STG.E desc[UR10][R2.64+0x4c], R7 ;  /* 0x00004c0702005986 */ /* 0x000fe8000c10190a */
[----:B------:R0:W-:Y:S01]  /*18d0*/  @P6 STG.E desc[UR10][R2.64+0x48], R5 ;  /* 0x0000480502006986 */ /* 0x0001e2000c10190a */
[----:B------:R-:W-:-:S04]  /*18e0*/  UIADD3 UR4, UPT, UPT, UR4, 0x1, URZ ;  /* 0x0000000104047890 */ /* 0x000fc8000fffe0ff */
[----:B------:R-:W-:Y:S01]  /*18f0*/  UISETP.NE.AND UP0, UPT, UR4, 0x20, UPT ;  /* 0x000000200400788c */ /* 0x000fe2000bf05270 */
[----:B------:R-:W-:Y:S01]  /*1900*/  VIADD R0, R0, 0x320 ;  /* 0x0000032000007836 */ /* 0x000fe20000000000 */
[----:B---3--:R-:W-:Y:S02]  /*1910*/  ISETP.NE.AND P3, PT, R12, RZ, PT ;  /* 0x000000ff0c00720c */ /* 0x008fe40003f65270 */
[----:B-----5:R-:W-:Y:S02]  /*1920*/  ISETP.NE.AND P1, PT, R10, RZ, PT ;  /* 0x000000ff0a00720c */ /* 0x020fe40003f25270 */
[----:B----4-:R-:W-:Y:S01]  /*1930*/  ISETP.NE.AND P2, PT, R11, RZ, PT ;  /* 0x000000ff0b00720c */ /* 0x010fe20003f45270 */
[----:B------:R-:W-:-:S08]  /*1940*/  @P4 IMAD.MOV.U32 R11, RZ, RZ, 0xff ;  /* 0x000000ffff0b4424 */ /* 0x000fd000078e00ff */
[----:B------:R-:W-:Y:S02]  /*1950*/  @P3 MOV R13, 0xff ;  /* 0x000000ff000d3802 */ /* 0x000fe40000000f00 */
[----:B------:R-:W-:Y:S01]  /*1960*/  @P1 IMAD.MOV.U32 R17, RZ, RZ, 0xff ;  /* 0x000000ffff111424 */ /* 0x000fe200078e00ff */
[----:B------:R-:W-:Y:S01]  /*1970*/  ISETP.NE.AND P5, PT, R9, RZ, PT ;  /* 0x000000ff0900720c */ /* 0x000fe20003fa5270 */
[----:B------:R-:W-:Y:S02]  /*1980*/  @P0 IMAD.MOV.U32 R9, RZ, RZ, 0xff ;  /* 0x000000ffff090424 */ /* 0x000fe400078e00ff */
[----:B-1----:R-:W-:Y:S01]  /*1990*/  @P2 IMAD.MOV.U32 R15, RZ, RZ, 0xff ;  /* 0x000000ffff0f2424 */ /* 0x002fe200078e00ff */
[----:B------:R-:W-:Y:S01]  /*19a0*/  @P4 STG.E desc[UR10][R2.64+0x54], R11 ;  /* 0x0000540b02004986 */ /* 0x000fe2000c10190a */
[----:B------:R-:W-:-:S03]  /*19b0*/  ISETP.NE.AND P6, PT, R8, RZ, PT ;  /* 0x000000ff0800720c */ /* 0x000fc60003fc5270 */
[----:B------:R1:W-:Y:S01]  /*19c0*/  @P0 STG.E desc[UR10][R2.64+0x50], R9 ;  /* 0x0000500902000986 */ /* 0x0003e2000c10190a */
[----:B------:R-:W-:-:S03]  /*19d0*/  ISETP.NE.AND P0, PT, R26, RZ, PT ;  /* 0x000000ff1a00720c */ /* 0x000fc60003f05270 */
[----:B------:R2:W-:Y:S04]  /*19e0*/  @P3 STG.E desc[UR10][R2.64+0x58], R13 ;  /* 0x0000580d02003986 */ /* 0x0005e8000c10190a */
[----:B------:R3:W-:Y:S01]  /*19f0*/  @P2 STG.E desc[UR10][R2.64+0x5c], R15 ;  /* 0x00005c0f02002986 */ /* 0x0007e2000c10190a */
[----:B------:R-:W-:-:S03]  /*1a00*/  ISETP.NE.AND P2, PT, R24, RZ, PT ;  /* 0x000000ff1800720c */ /* 0x000fc60003f45270 */
[----:B------:R4:W-:Y:S01]  /*1a10*/  @P1 STG.E desc[UR10][R2.64+0x60], R17 ;  /* 0x0000601102001986 */ /* 0x0009e2000c10190a */
[----:B------:R-:W-:Y:S02]  /*1a20*/  ISETP.NE.AND P1, PT, R25, RZ, PT ;  /* 0x000000ff1900720c */ /* 0x000fe40003f25270 */
[----:B------:R-:W-:Y:S02]  /*1a30*/  ISETP.NE.AND P3, PT, R23, RZ, PT ;  /* 0x000000ff1700720c */ /* 0x000fe40003f65270 */
[----:B------:R-:W-:Y:S01]  /*1a40*/  ISETP.NE.AND P4, PT, R22, RZ, PT ;  /* 0x000000ff1600720c */ /* 0x000fe20003f85270 */
[----:B0-----:R-:W-:Y:S02]  /*1a50*/  @P5 IMAD.MOV.U32 R5, RZ, RZ, 0xff ;  /* 0x000000ffff055424 */ /* 0x001fe400078e00ff */
[----:B------:R-:W-:Y:S02]  /*1a60*/  @P6 IMAD.MOV.U32 R7, RZ, RZ, 0xff ;  /* 0x000000ffff076424 */ /* 0x000fe400078e00ff */
[----:B-1----:R-:W-:-:S02]  /*1a70*/  @P0 IMAD.MOV.U32 R9, RZ, RZ, 0xff ;  /* 0x000000ffff090424 */ /* 0x002fc400078e00ff */
[----:B--2---:R-:W-:Y:S02]  /*1a80*/  @P2 IMAD.MOV.U32 R13, RZ, RZ, 0xff ;  /* 0x000000ffff0d2424 */ /* 0x004fe400078e00ff */
[----:B------:R-:W-:Y:S02]  /*1a90*/  @P1 MOV R11, 0xff ;  /* 0x000000ff000b1802 */ /* 0x000fe40000000f00 */
[----:B---3--:R-:W-:Y:S02]  /*1aa0*/  @P3 IMAD.MOV.U32 R15, RZ, RZ, 0xff ;  /* 0x000000ffff0f3424 */ /* 0x008fe400078e00ff */
[----:B----4-:R-:W-:Y:S01]  /*1ab0*/  @P4 IMAD.MOV.U32 R17, RZ, RZ, 0xff ;  /* 0x000000ffff114424 */ /* 0x010fe200078e00ff */
[----:B------:R3:W-:Y:S04]  /*1ac0*/  @P5 STG.E desc[UR10][R2.64+0x64], R5 ;  /* 0x0000640502005986 */ /* 0x0007e8000c10190a */
[----:B------:R3:W-:Y:S04]  /*1ad0*/  @P6 STG.E desc[UR10][R2.64+0x68], R7 ;  /* 0x0000680702006986 */ /* 0x0007e8000c10190a */
[----:B------:R3:W-:Y:S04]  /*1ae0*/  @P0 STG.E desc[UR10][R2.64+0x6c], R9 ;  /* 0x00006c0902000986 */ /* 0x0007e8000c10190a */
[----:B------:R3:W-:Y:S04]  /*1af0*/  @P1 STG.E desc[UR10][R2.64+0x70], R11 ;  /* 0x0000700b02001986 */ /* 0x0007e8000c10190a */
[----:B------:R3:W-:Y:S04]  /*1b00*/  @P2 STG.E desc[UR10][R2.64+0x74], R13 ;  /* 0x0000740d02002986 */ /* 0x0007e8000c10190a */
[----:B------:R3:W-:Y:S04]  /*1b10*/  @P3 STG.E desc[UR10][R2.64+0x78], R15 ;  /* 0x0000780f02003986 */ /* 0x0007e8000c10190a */
[----:B------:R3:W-:Y:S01]  /*1b20*/  @P4 STG.E desc[UR10][R2.64+0x7c], R17 ;  /* 0x00007c1102004986 */ /* 0x0007e2000c10190a */
[----:B------:R-:W-:Y:S05]  /*1b30*/  BRA.U UP0, `(.L_x_17) ;  /* 0xfffffff500e87547 */ /* 0x000fea000b83ffff */
[----:B------:R-:W-:Y:S05]  /*1b40*/  EXIT ;  /* 0x000000000000794d */ /* 0x000fea0003800000 */
.L_x_18:
[----:B------:R-:W-:-:S00]  /*1b50*/  BRA `(.L_x_18) ;  /* 0xfffffffc00fc7947 */ /* 0x000fc0000383ffff */
[----:B------:R-:W-:-:S00]  /*1b60*/  NOP ;  /* 0x0000000000007918 */ /* 0x000fc00000000000 */
        /* <DEDUP_REMOVED lines=9> */
.L_x_19:


//--------------------- .nv.shared.reserved.0     --------------------------
	.section	.nv.shared.reserved.0,"aw",@nobits
	.weak		__nv_reservedSMEM_offset_0_alias
	.size		__nv_reservedSMEM_offset_0_alias, 0, 64
	.other		__nv_reservedSMEM_offset_0_alias,@"STO_CUDA_RESERVED_SHARED STV_DEFAULT"
__nv_reservedSMEM_offset_0_alias:
	.zero		0
	.zero		64


//--------------------- .nv.constant0._Z8multiplyPhPi --------------------------
	.section	.nv.constant0._Z8multiplyPhPi,"a",@progbits
	.sectionflags	@""
	.align	4
.nv.constant0._Z8multiplyPhPi:
	.zero		912


//--------------------- SYMBOLS --------------------------

	.type		.nv.reservedSmem.offset0,@object
	.size		.nv.reservedSmem.offset0,0x4
